	.headerflags	@"EF_CUDA_TEXMODE_UNIFIED EF_CUDA_64BIT_ADDRESS EF_CUDA_ACCELERATORS EF_CUDA_SM90 EF_CUDA_VIRTUAL_SM(EF_CUDA_SM90)"
	.elftype	@"ET_EXEC"


//--------------------- .nv.info                  --------------------------
	.section	.nv.info,"",@"SHT_CUDA_INFO"
	.align	4


	//----- nvinfo : EIATTR_REGCOUNT
	.align		4
        /*0000*/ 	.byte	0x04, 0x2f
        /*0002*/ 	.short	(.L_3 - .L_2)
	.align		4
.L_2:
        /*0004*/ 	.word	index@(triton_poi_fused__native_batch_norm_legit_no_training_silu_17)
        /*0008*/ 	.word	0x00000020


	//----- nvinfo : EIATTR_MIN_STACK_SIZE
	.align		4
.L_3:
        /*000c*/ 	.byte	0x04, 0x12
        /*000e*/ 	.short	(.L_5 - .L_4)
	.align		4
.L_4:
        /*0010*/ 	.word	index@(triton_poi_fused__native_batch_norm_legit_no_training_silu_17)
        /*0014*/ 	.word	0x00000000


	//----- nvinfo : EIATTR_FRAME_SIZE
	.align		4
.L_5:
        /*0018*/ 	.byte	0x04, 0x11
        /*001a*/ 	.short	(.L_7 - .L_6)
	.align		4
.L_6:
        /*001c*/ 	.word	index@(triton_poi_fused__native_batch_norm_legit_no_training_silu_17)
        /*0020*/ 	.word	0x00000000


	//----- nvinfo : EIATTR_MIN_STACK_SIZE
	.align		4
.L_7:
        /*0024*/ 	.byte	0x04, 0x12
        /*0026*/ 	.short	(.L_9 - .L_8)
	.align		4
.L_8:
        /*0028*/ 	.word	index@(triton_poi_fused__native_batch_norm_legit_no_training_silu_17)
        /*002c*/ 	.word	0x00000000
.L_9:


//--------------------- .nv.info.triton_poi_fused__native_batch_norm_legit_no_training_silu_17 --------------------------
	.section	.nv.info.triton_poi_fused__native_batch_norm_legit_no_training_silu_17,"",@"SHT_CUDA_INFO"
	.sectionflags	@""
	.align	4


	//----- nvinfo : EIATTR_CUDA_API_VERSION
	.align		4
        /*0000*/ 	.byte	0x04, 0x37
        /*0002*/ 	.short	(.L_11 - .L_10)
.L_10:
        /*0004*/ 	.word	0x0000007c


	//----- nvinfo : EIATTR_KPARAM_INFO
	.align		4
.L_11:
        /*0008*/ 	.byte	0x04, 0x17
        /*000a*/ 	.short	(.L_13 - .L_12)
.L_12:
        /*000c*/ 	.word	0x00000000
        /*0010*/ 	.short	0x0007
        /*0012*/ 	.short	0x0034
        /*0014*/ 	.byte	0x00, 0xf0, 0x11, 0x00


	//----- nvinfo : EIATTR_KPARAM_INFO
	.align		4
.L_13:
        /*0018*/ 	.byte	0x04, 0x17
        /*001a*/ 	.short	(.L_15 - .L_14)
.L_14:
        /*001c*/ 	.word	0x00000000
        /*0020*/ 	.short	0x0006
        /*0022*/ 	.short	0x0030
        /*0024*/ 	.byte	0x00, 0xf0, 0x11, 0x00


	//----- nvinfo : EIATTR_KPARAM_INFO
	.align		4
.L_15:
        /*0028*/ 	.byte	0x04, 0x17
        /*002a*/ 	.short	(.L_17 - .L_16)
.L_16:
        /*002c*/ 	.word	0x00000000
        /*0030*/ 	.short	0x0005
        /*0032*/ 	.short	0x0028
        /*0034*/ 	.byte	0x00, 0xf4, 0x21, 0x00


	//----- nvinfo : EIATTR_KPARAM_INFO
	.align		4
.L_17:
        /*0038*/ 	.byte	0x04, 0x17
        /*003a*/ 	.short	(.L_19 - .L_18)
.L_18:
        /*003c*/ 	.word	0x00000000
        /*0040*/ 	.short	0x0004
        /*0042*/ 	.short	0x0020
        /*0044*/ 	.byte	0x00, 0xf4, 0x21, 0x00


	//----- nvinfo : EIATTR_KPARAM_INFO
	.align		4
.L_19:
        /*0048*/ 	.byte	0x04, 0x17
        /*004a*/ 	.short	(.L_21 - .L_20)
.L_20:
        /*004c*/ 	.word	0x00000000
        /*0050*/ 	.short	0x0003
        /*0052*/ 	.short	0x0018
        /*0054*/ 	.byte	0x00, 0xf4, 0x21, 0x00


	//----- nvinfo : EIATTR_KPARAM_INFO
	.align		4
.L_21:
        /*0058*/ 	.byte	0x04, 0x17
        /*005a*/ 	.short	(.L_23 - .L_22)
.L_22:
        /*005c*/ 	.word	0x00000000
        /*0060*/ 	.short	0x0002
        /*0062*/ 	.short	0x0010
        /*0064*/ 	.byte	0x00, 0xf4, 0x21, 0x00


	//----- nvinfo : EIATTR_KPARAM_INFO
	.align		4
.L_23:
        /*0068*/ 	.byte	0x04, 0x17
        /*006a*/ 	.short	(.L_25 - .L_24)
.L_24:
        /*006c*/ 	.word	0x00000000
        /*0070*/ 	.short	0x0001
        /*0072*/ 	.short	0x0008
        /*0074*/ 	.byte	0x00, 0xf4, 0x21, 0x00


	//----- nvinfo : EIATTR_KPARAM_INFO
	.align		4
.L_25:
        /*0078*/ 	.byte	0x04, 0x17
        /*007a*/ 	.short	(.L_27 - .L_26)
.L_26:
        /*007c*/ 	.word	0x00000000
        /*0080*/ 	.short	0x0000
        /*0082*/ 	.short	0x0000
        /*0084*/ 	.byte	0x00, 0xf4, 0x21, 0x00


	//----- nvinfo : EIATTR_SPARSE_MMA_MASK
	.align		4
.L_27:
        /*0088*/ 	.byte	0x03, 0x50
        /*008a*/ 	.short	0x0000


	//----- nvinfo : EIATTR_MAXREG_COUNT
	.align		4
        /*008c*/ 	.byte	0x03, 0x1b
        /*008e*/ 	.short	0x00ff


	//----- nvinfo : EIATTR_EXIT_INSTR_OFFSETS
	.align		4
        /*0090*/ 	.byte	0x04, 0x1c
        /*0092*/ 	.short	(.L_29 - .L_28)


	//   ....[0]....
.L_28:
        /*0094*/ 	.word	0x00000f60


	//   ....[1]....
        /*0098*/ 	.word	0x00000fb0


	//----- nvinfo : EIATTR_REQNTID
	.align		4
.L_29:
        /*009c*/ 	.byte	0x04, 0x10
        /*009e*/ 	.short	(.L_31 - .L_30)
.L_30:
        /*00a0*/ 	.word	0x00000080
        /*00a4*/ 	.word	0x00000001
        /*00a8*/ 	.word	0x00000001


	//----- nvinfo : EIATTR_CBANK_PARAM_SIZE
	.align		4
.L_31:
        /*00ac*/ 	.byte	0x03, 0x19
        /*00ae*/ 	.short	0x0038


	//----- nvinfo : EIATTR_PARAM_CBANK
	.align		4
        /*00b0*/ 	.byte	0x04, 0x0a
        /*00b2*/ 	.short	(.L_33 - .L_32)
	.align		4
.L_32:
        /*00b4*/ 	.word	index@(.nv.constant0.triton_poi_fused__native_batch_norm_legit_no_training_silu_17)
        /*00b8*/ 	.short	0x0210
        /*00ba*/ 	.short	0x0038


	//----- nvinfo : EIATTR_SW_WAR
	.align		4
.L_33:
        /*00bc*/ 	.byte	0x04, 0x36
        /*00be*/ 	.short	(.L_35 - .L_34)
.L_34:
        /*00c0*/ 	.word	0x00000008
.L_35:


//--------------------- .nv.callgraph             --------------------------
	.section	.nv.callgraph,"",@"SHT_CUDA_CALLGRAPH"
	.align	4
	.sectionentsize	8
	.align		4
        /*0000*/ 	.word	0x00000000
	.align		4
        /*0004*/ 	.word	0xffffffff
	.align		4
        /*0008*/ 	.word	0x00000000
	.align		4
        /*000c*/ 	.word	0xfffffffe
	.align		4
        /*0010*/ 	.word	0x00000000
	.align		4
        /*0014*/ 	.word	0xfffffffd
	.align		4
        /*0018*/ 	.word	0x00000000
	.align		4
        /*001c*/ 	.word	0xfffffffc


//--------------------- .nv.constant4             --------------------------
	.section	.nv.constant4,"a",@progbits
	.align	8
	.align		8
.nv.constant4:
        /*0000*/ 	.dword	_$_str
	.align		8
        /*0008*/ 	.dword	_$_str_$_2


//--------------------- .text.triton_poi_fused__native_batch_norm_legit_no_training_silu_17 --------------------------
	.section	.text.triton_poi_fused__native_batch_norm_legit_no_training_silu_17,"ax",@progbits
	.sectionflags	@"SHF_BARRIERS=1"
	.align	128
        .global         triton_poi_fused__native_batch_norm_legit_no_training_silu_17
        .type           triton_poi_fused__native_batch_norm_legit_no_training_silu_17,@function
        .size           triton_poi_fused__native_batch_norm_legit_no_training_silu_17,(.L_x_1 - triton_poi_fused__native_batch_norm_legit_no_training_silu_17)
        .other          triton_poi_fused__native_batch_norm_legit_no_training_silu_17,@"STO_CUDA_ENTRY STV_DEFAULT"
triton_poi_fused__native_batch_norm_legit_no_training_silu_17:
.text.triton_poi_fused__native_batch_norm_legit_no_training_silu_17:
[----:B------:R-:W0:Y:S01]  /*0000*/  LDC R1, c[0x0][0x28] ;  /* 0x00000a00ff017b82 */ /* 0x000e220000000800 */
[----:B------:R-:W1:Y:S07]  /*0010*/  S2R R17, SR_TID.X ;  /* 0x0000000000117919 */ /* 0x000e6e0000002100 */
[----:B------:R-:W2:Y:S01]  /*0020*/  LDC.64 R2, c[0x0][0x210] ;  /* 0x00008400ff027b82 */ /* 0x000ea20000000a00 */
[----:B------:R-:W-:Y:S02]  /*0030*/  CS2R R8, SRZ ;  /* 0x0000000000087805 */ /* 0x000fe4000001ff00 */
[----:B------:R-:W-:Y:S01]  /*0040*/  CS2R R10, SRZ ;  /* 0x00000000000a7805 */ /* 0x000fe2000001ff00 */
[----:B------:R-:W3:Y:S01]  /*0050*/  S2R R20, SR_CTAID.X ;  /* 0x0000000000147919 */ /* 0x000ee20000002500 */
[----:B------:R-:W-:Y:S01]  /*0060*/  ULDC.64 UR6, c[0x0][0x208] ;  /* 0x0000820000067ab9 */ /* 0x000fe20000000a00 */
[----:B------:R-:W4:Y:S01]  /*0070*/  S2R R18, SR_CTAID.Y ;  /* 0x0000000000127919 */ /* 0x000f220000002600 */
[----:B------:R-:W-:Y:S01]  /*0080*/  CS2R R6, SRZ ;  /* 0x0000000000067805 */ /* 0x000fe2000001ff00 */
[----:B------:R-:W5:Y:S01]  /*0090*/  S2UR UR5, SR_CgaCtaId ;  /* 0x00000000000579c3 */ /* 0x000f620000008800 */
[----:B------:R-:W-:-:S07]  /*00a0*/  UMOV UR4, 0x400 ;  /* 0x0000040000047882 */ /* 0x000fce0000000000 */
[----:B------:R-:W5:Y:S01]  /*00b0*/  LDC.64 R22, c[0x0][0x218] ;  /* 0x00008600ff167b82 */ /* 0x000f620000000a00 */
[----:B-1----:R-:W-:Y:S02]  /*00c0*/  SHF.R.U32.HI R0, RZ, 0x5, R17 ;  /* 0x00000005ff007819 */ /* 0x002fe40000011611 */
[----:B------:R-:W-:Y:S02]  /*00d0*/  SHF.L.U32 R16, R17, 0x2, RZ ;  /* 0x0000000211107819 */ /* 0x000fe400000006ff */
[----:B---3--:R-:W-:Y:S02]  /*00e0*/  SHF.L.U32 R20, R20, 0x7, RZ ;  /* 0x0000000714147819 */ /* 0x008fe400000006ff */
[----:B------:R-:W-:Y:S02]  /*00f0*/  SGXT.U32 R0, R0, 0x2 ;  /* 0x000000020000781a */ /* 0x000fe40000000000 */
[----:B----4-:R-:W-:Y:S02]  /*0100*/  SHF.L.U32 R19, R18, 0x3, RZ ;  /* 0x0000000312137819 */ /* 0x010fe400000006ff */
[----:B------:R-:W-:-:S02]  /*0110*/  LOP3.LUT R5, R20, 0x7c, R16, 0xf8, !PT ;  /* 0x0000007c14057812 */ /* 0x000fc400078ef810 */
[----:B------:R-:W-:Y:S02]  /*0120*/  LOP3.LUT R0, R19, R0, RZ, 0xfc, !PT ;  /* 0x0000000013007212 */ /* 0x000fe400078efcff */
[----:B------:R-:W-:Y:S02]  /*0130*/  ISETP.GE.AND P0, PT, R5, 0x80, PT ;  /* 0x000000800500780c */ /* 0x000fe40003f06270 */
[----:B------:R-:W-:-:S05]  /*0140*/  LEA R5, R0, R5, 0x7 ;  /* 0x0000000500057211 */ /* 0x000fca00078e38ff */
[----:B--2---:R-:W-:Y:S01]  /*0150*/  IMAD.WIDE R12, R5, 0x4, R2 ;  /* 0x00000004050c7825 */ /* 0x004fe200078e0202 */
[----:B------:R-:W-:-:S05]  /*0160*/  IADD3 R5, R5, 0x200, RZ ;  /* 0x0000020005057810 */ /* 0x000fca0007ffe0ff */
[----:B------:R1:W2:Y:S01]  /*0170*/  @!P0 LDG.E.EL.128 R8, desc[UR6][R12.64] ;  /* 0x000000060c088981 */ /* 0x0002a2000c2e1d00 */
[----:B------:R-:W-:Y:S01]  /*0180*/  IMAD.WIDE R2, R5, 0x4, R2 ;  /* 0x0000000405027825 */ /* 0x000fe200078e0202 */
[----:B------:R-:W-:-:S06]  /*0190*/  CS2R R4, SRZ ;  /* 0x0000000000047805 */ /* 0x000fcc000001ff00 */
[----:B------:R3:W4:Y:S01]  /*01a0*/  @!P0 LDG.E.EL.128 R4, desc[UR6][R2.64] ;  /* 0x0000000602048981 */ /* 0x000722000c2e1d00 */
[----:B------:R-:W-:Y:S01]  /*01b0*/  SHF.R.U32.HI R15, RZ, 0x7, R16 ;  /* 0x00000007ff0f7819 */ /* 0x000fe20000011610 */
[----:B-----5:R-:W-:Y:S01]  /*01c0*/  UPRMT UR4, UR5, 0x654, UR4 ;  /* 0x0000065405047896 */ /* 0x020fe20008000004 */
[----:B------:R-:W-:Y:S01]  /*01d0*/  LOP3.LUT R21, R16, 0x1fc, RZ, 0xc0, !PT ;  /* 0x000001fc10157812 */ /* 0x000fe200078ec0ff */
[----:B-1----:R-:W1:Y:S01]  /*01e0*/  LDC.64 R12, c[0x0][0x220] ;  /* 0x00008800ff0c7b82 */ /* 0x002e620000000a00 */
[----:B------:R-:W-:-:S04]  /*01f0*/  SGXT.U32 R15, R15, 0x2 ;  /* 0x000000020f0f781a */ /* 0x000fc80000000000 */
[----:B------:R-:W-:Y:S01]  /*0200*/  LOP3.LUT R0, R15, 0x1fc, R16, 0xf8, !PT ;  /* 0x000001fc0f007812 */ /* 0x000fe200078ef810 */
[----:B---3--:R-:W-:Y:S01]  /*0210*/  HFMA2.MMA R2, -RZ, RZ, 0, 0 ;  /* 0x00000000ff027435 */ /* 0x008fe200000001ff */
[----:B------:R-:W-:Y:S02]  /*0220*/  LEA R14, R15, UR4, 0x2 ;  /* 0x000000040f0e7c11 */ /* 0x000fe4000f8e10ff */
[----:B------:R-:W-:Y:S02]  /*0230*/  LEA R27, R0, UR4, 0x2 ;  /* 0x00000004001b7c11 */ /* 0x000fe4000f8e10ff */
[----:B------:R-:W-:Y:S02]  /*0240*/  LEA R26, R21, R14, 0x2 ;  /* 0x0000000e151a7211 */ /* 0x000fe400078e10ff */
[----:B------:R-:W-:Y:S02]  /*0250*/  LOP3.LUT R14, R17, 0x7f, RZ, 0xc0, !PT ;  /* 0x0000007f110e7812 */ /* 0x000fe400078ec0ff */
[----:B------:R-:W-:-:S02]  /*0260*/  LOP3.LUT R15, R20, 0x7f, R17, 0xf8, !PT ;  /* 0x0000007f140f7812 */ /* 0x000fc400078ef811 */
[----:B------:R-:W-:Y:S02]  /*0270*/  LEA R14, R14, UR4, 0x2 ;  /* 0x000000040e0e7c11 */ /* 0x000fe4000f8e10ff */
[C---:B------:R-:W-:Y:S01]  /*0280*/  ISETP.GE.AND P0, PT, R15.reuse, 0x80, PT ;  /* 0x000000800f00780c */ /* 0x040fe20003f06270 */
[----:B-1----:R-:W-:-:S04]  /*0290*/  IMAD.WIDE R12, R15, 0x4, R12 ;  /* 0x000000040f0c7825 */ /* 0x002fc800078e020c */
[C---:B0-----:R-:W-:Y:S01]  /*02a0*/  IMAD.WIDE R22, R15.reuse, 0x4, R22 ;  /* 0x000000040f167825 */ /* 0x041fe200078e0216 */
[----:B--2---:R-:W-:Y:S04]  /*02b0*/  STS [R27], R8 ;  /* 0x000000081b007388 */ /* 0x004fe80000000800 */
[----:B------:R0:W-:Y:S04]  /*02c0*/  STS [R26+0x4], R9 ;  /* 0x000004091a007388 */ /* 0x0001e80000000800 */
[----:B------:R-:W-:Y:S04]  /*02d0*/  STS [R26+0x8], R10 ;  /* 0x0000080a1a007388 */ /* 0x000fe80000000800 */
[----:B------:R1:W-:Y:S01]  /*02e0*/  STS [R26+0xc], R11 ;  /* 0x00000c0b1a007388 */ /* 0x0003e20000000800 */
[----:B0-----:R-:W0:Y:S08]  /*02f0*/  LDC.64 R8, c[0x0][0x230] ;  /* 0x00008c00ff087b82 */ /* 0x001e300000000a00 */
[----:B------:R-:W-:Y:S08]  /*0300*/  BAR.SYNC.DEFER_BLOCKING 0x0 ;  /* 0x0000000000007b1d */ /* 0x000ff00000010000 */
[----:B-1----:R-:W1:Y:S01]  /*0310*/  LDC.64 R10, c[0x0][0x228] ;  /* 0x00008a00ff0a7b82 */ /* 0x002e620000000a00 */
[----:B------:R-:W-:Y:S04]  /*0320*/  LDS R24, [R14] ;  /* 0x000000000e187984 */ /* 0x000fe80000000800 */
[----:B------:R-:W2:Y:S04]  /*0330*/  LDS R25, [R14+0x204] ;  /* 0x000204000e197984 */ /* 0x000ea80000000800 */
[----:B------:R-:W-:Y:S04]  /*0340*/  LDS R3, [R14+0x408] ;  /* 0x000408000e037984 */ /* 0x000fe80000000800 */
[----:B------:R-:W-:Y:S01]  /*0350*/  LDS R0, [R14+0x60c] ;  /* 0x00060c000e007984 */ /* 0x000fe20000000800 */
[----:B------:R-:W-:Y:S06]  /*0360*/  BAR.SYNC.DEFER_BLOCKING 0x0 ;  /* 0x0000000000007b1d */ /* 0x000fec0000010000 */
[----:B----4-:R3:W-:Y:S04]  /*0370*/  STS [R27], R4 ;  /* 0x000000041b007388 */ /* 0x0107e80000000800 */
[----:B------:R-:W-:Y:S04]  /*0380*/  STS [R26+0x4], R5 ;  /* 0x000004051a007388 */ /* 0x000fe80000000800 */
[----:B------:R-:W-:Y:S04]  /*0390*/  STS [R26+0x8], R6 ;  /* 0x000008061a007388 */ /* 0x000fe80000000800 */
[----:B------:R4:W-:Y:S01]  /*03a0*/  STS [R26+0xc], R7 ;  /* 0x00000c071a007388 */ /* 0x0009e20000000800 */
[----:B------:R-:W-:Y:S06]  /*03b0*/  BAR.SYNC.DEFER_BLOCKING 0x0 ;  /* 0x0000000000007b1d */ /* 0x000fec0000010000 */
[----:B------:R-:W5:Y:S01]  /*03c0*/  @!P0 LDG.E.EL R2, desc[UR6][R12.64] ;  /* 0x000000060c028981 */ /* 0x000f62000c2e1900 */
[----:B---3--:R-:W-:Y:S01]  /*03d0*/  MOV R4, RZ ;  /* 0x000000ff00047202 */ /* 0x008fe20000000f00 */
[----:B----4-:R-:W-:Y:S01]  /*03e0*/  HFMA2.MMA R26, -RZ, RZ, 0, 0 ;  /* 0x00000000ff1a7435 */ /* 0x010fe200000001ff */
[C---:B-1----:R-:W-:Y:S01]  /*03f0*/  IMAD.WIDE R10, R15.reuse, 0x4, R10 ;  /* 0x000000040f0a7825 */ /* 0x042fe200078e020a */
[----:B------:R-:W1:Y:S04]  /*0400*/  LDS R27, [R14+0x204] ;  /* 0x000204000e1b7984 */ /* 0x000e680000000800 */
[----:B------:R3:W2:Y:S01]  /*0410*/  @!P0 LDG.E.EL R4, desc[UR6][R22.64] ;  /* 0x0000000616048981 */ /* 0x0006a2000c2e1900 */
[----:B0-----:R-:W-:Y:S01]  /*0420*/  IMAD.WIDE R8, R15, 0x4, R8 ;  /* 0x000000040f087825 */ /* 0x001fe200078e0208 */
[----:B------:R-:W-:-:S02]  /*0430*/  MOV R15, RZ ;  /* 0x000000ff000f7202 */ /* 0x000fc40000000f00 */
[----:B------:R-:W4:Y:S04]  /*0440*/  @!P0 LDG.E.EL R26, desc[UR6][R10.64] ;  /* 0x000000060a1a8981 */ /* 0x000f28000c2e1900 */
[----:B------:R0:W4:Y:S01]  /*0450*/  @!P0 LDG.E.EL R15, desc[UR6][R8.64] ;  /* 0x00000006080f8981 */ /* 0x000122000c2e1900 */
[----:B------:R-:W-:-:S03]  /*0460*/  LOP3.LUT R16, R19, 0x4, R16, 0xf8, !PT ;  /* 0x0000000413107812 */ /* 0x000fc600078ef810 */
[----:B---3--:R-:W3:Y:S04]  /*0470*/  LDS R23, [R14] ;  /* 0x000000000e177984 */ /* 0x008ee80000000800 */
[----:B------:R-:W-:Y:S04]  /*0480*/  LDS R13, [R14+0x60c] ;  /* 0x00060c000e0d7984 */ /* 0x000fe80000000800 */
[----:B0-----:R0:W0:Y:S01]  /*0490*/  LDS R9, [R14+0x408] ;  /* 0x000408000e097984 */ /* 0x0010220000000800 */
[----:B------:R-:W-:Y:S01]  /*04a0*/  BAR.SYNC.DEFER_BLOCKING 0x0 ;  /* 0x0000000000007b1d */ /* 0x000fe20000010000 */
[----:B-----5:R-:W-:Y:S01]  /*04b0*/  FADD R5, R2, 0.0010000000474974513054 ;  /* 0x3a83126f02057421 */ /* 0x020fe20000000000 */
[----:B------:R-:W-:-:S04]  /*04c0*/  HFMA2.MMA R2, -RZ, RZ, 1.625, 0 ;  /* 0x3e800000ff027435 */ /* 0x000fc800000001ff */
[----:B------:R-:W5:Y:S01]  /*04d0*/  MUFU.SQRT R6, R5 ;  /* 0x0000000500067308 */ /* 0x000f620000002000 */
[--C-:B--2---:R-:W-:Y:S01]  /*04e0*/  FADD R8, R25, -R4.reuse ;  /* 0x8000000419087221 */ /* 0x104fe20000000000 */
[--C-:B------:R-:W-:Y:S01]  /*04f0*/  FADD R24, R24, -R4.reuse ;  /* 0x8000000418187221 */ /* 0x100fe20000000000 */
[----:B-1----:R-:W-:Y:S01]  /*0500*/  FADD R22, R27, -R4 ;  /* 0x800000041b167221 */ /* 0x002fe20000000000 */
[C---:B-----5:R-:W-:Y:S02]  /*0510*/  FSETP.GT.AND P0, PT, R6.reuse, 8.50705917302346158658e+37, PT ;  /* 0x7e8000000600780b */ /* 0x060fe40003f04000 */
[----:B------:R-:W-:Y:S02]  /*0520*/  FSETP.GEU.AND P1, PT, R6, 1.175494350822287508e-38, PT ;  /* 0x008000000600780b */ /* 0x000fe40003f2e000 */
[----:B------:R-:W-:-:S09]  /*0530*/  FSEL R11, R2, 1, P0 ;  /* 0x3f800000020b7808 */ /* 0x000fd20000000000 */
[----:B------:R-:W-:Y:S02]  /*0540*/  @P0 FMUL R6, R6, 0.25 ;  /* 0x3e80000006060820 */ /* 0x000fe40000400000 */
[----:B------:R-:W-:Y:S02]  /*0550*/  @!P1 FMUL R11, R11, 16777216 ;  /* 0x4b8000000b0b9820 */ /* 0x000fe40000400000 */
[----:B------:R-:W-:-:S06]  /*0560*/  @!P1 FMUL R6, R6, 16777216 ;  /* 0x4b80000006069820 */ /* 0x000fcc0000400000 */
[----:B------:R-:W1:Y:S02]  /*0570*/  MUFU.RCP R6, R6 ;  /* 0x0000000600067308 */ /* 0x000e640000001000 */
[----:B-1----:R-:W-:-:S04]  /*0580*/  FMUL R11, R6, R11 ;  /* 0x0000000b060b7220 */ /* 0x002fc80000400000 */
[-C--:B------:R-:W-:Y:S01]  /*0590*/  FMUL R10, R8, R11.reuse ;  /* 0x0000000b080a7220 */ /* 0x080fe20000400000 */
[--C-:B------:R-:W-:Y:S01]  /*05a0*/  FADD R8, R3, -R4.reuse ;  /* 0x8000000403087221 */ /* 0x100fe20000000000 */
[-C--:B------:R-:W-:Y:S01]  /*05b0*/  FMUL R24, R24, R11.reuse ;  /* 0x0000000b18187220 */ /* 0x080fe20000400000 */
[-C--:B------:R-:W-:Y:S01]  /*05c0*/  FMUL R22, R22, R11.reuse ;  /* 0x0000000b16167220 */ /* 0x080fe20000400000 */
[-C--:B----4-:R-:W-:Y:S01]  /*05d0*/  FFMA R5, R10, R26.reuse, R15 ;  /* 0x0000001a0a057223 */ /* 0x090fe2000000000f */
[-C--:B------:R-:W-:Y:S01]  /*05e0*/  FMUL R6, R8, R11.reuse ;  /* 0x0000000b08067220 */ /* 0x080fe20000400000 */
[----:B------:R-:W-:Y:S02]  /*05f0*/  FADD R8, R0, -R4 ;  /* 0x8000000400087221 */ /* 0x000fe40000000000 */
[----:B------:R-:W-:Y:S01]  /*0600*/  FADD R3, RZ, -R5 ;  /* 0x80000005ff037221 */ /* 0x000fe20000000000 */
[----:B------:R-:W-:Y:S01]  /*0610*/  FFMA R6, R6, R26, R15 ;  /* 0x0000001a06067223 */ /* 0x000fe2000000000f */
[----:B------:R-:W-:-:S02]  /*0620*/  FMUL R8, R8, R11 ;  /* 0x0000000b08087220 */ /* 0x000fc40000400000 */
[----:B------:R-:W-:Y:S01]  /*0630*/  FMUL R0, R3, 1.4426950216293334961 ;  /* 0x3fb8aa3b03007820 */ /* 0x000fe20000400000 */
[----:B------:R-:W-:Y:S01]  /*0640*/  FADD R12, RZ, -R6 ;  /* 0x80000006ff0c7221 */ /* 0x000fe20000000000 */
[-CC-:B------:R-:W-:Y:S01]  /*0650*/  FFMA R7, R8, R26.reuse, R15.reuse ;  /* 0x0000001a08077223 */ /* 0x180fe2000000000f */
[--C-:B---3--:R-:W-:Y:S01]  /*0660*/  FADD R8, R23, -R4.reuse ;  /* 0x8000000417087221 */ /* 0x108fe20000000000 */
[-C--:B------:R-:W-:Y:S01]  /*0670*/  FFMA R3, R24, R26.reuse, R15 ;  /* 0x0000001a18037223 */ /* 0x080fe2000000000f */
[----:B------:R-:W-:Y:S01]  /*0680*/  FSETP.GEU.AND P2, PT, R0, -126, PT ;  /* 0xc2fc00000000780b */ /* 0x000fe20003f4e000 */
[----:B------:R-:W-:Y:S01]  /*0690*/  FADD R10, RZ, -R7 ;  /* 0x80000007ff0a7221 */ /* 0x000fe20000000000 */
[-C--:B------:R-:W-:Y:S01]  /*06a0*/  FMUL R8, R8, R11.reuse ;  /* 0x0000000b08087220 */ /* 0x080fe20000400000 */
[----:B------:R-:W-:Y:S01]  /*06b0*/  FMUL R12, R12, 1.4426950216293334961 ;  /* 0x3fb8aa3b0c0c7820 */ /* 0x000fe20000400000 */
[----:B0-----:R-:W-:Y:S01]  /*06c0*/  FADD R14, RZ, -R3 ;  /* 0x80000003ff0e7221 */ /* 0x001fe20000000000 */
[----:B------:R-:W-:Y:S01]  /*06d0*/  FMUL R23, R10, 1.4426950216293334961 ;  /* 0x3fb8aa3b0a177820 */ /* 0x000fe20000400000 */
[-CC-:B------:R-:W-:Y:S01]  /*06e0*/  FFMA R8, R8, R26.reuse, R15.reuse ;  /* 0x0000001a08087223 */ /* 0x180fe2000000000f */
[----:B------:R-:W-:Y:S01]  /*06f0*/  FADD R10, R9, -R4 ;  /* 0x80000004090a7221 */ /* 0x000fe20000000000 */
[----:B------:R-:W-:Y:S01]  /*0700*/  FSETP.GEU.AND P1, PT, R12, -126, PT ;  /* 0xc2fc00000c00780b */ /* 0x000fe20003f2e000 */
[-C--:B------:R-:W-:Y:S01]  /*0710*/  FFMA R9, R22, R26.reuse, R15 ;  /* 0x0000001a16097223 */ /* 0x080fe2000000000f */
[----:B------:R-:W-:Y:S01]  /*0720*/  FADD R24, RZ, -R8 ;  /* 0x80000008ff187221 */ /* 0x000fe20000000000 */
[----:B------:R-:W-:Y:S01]  /*0730*/  FMUL R14, R14, 1.4426950216293334961 ;  /* 0x3fb8aa3b0e0e7820 */ /* 0x000fe20000400000 */
[-C--:B------:R-:W-:Y:S01]  /*0740*/  FMUL R10, R10, R11.reuse ;  /* 0x0000000b0a0a7220 */ /* 0x080fe20000400000 */
[----:B------:R-:W-:Y:S01]  /*0750*/  @!P2 FMUL R0, R0, 0.5 ;  /* 0x3f0000000000a820 */ /* 0x000fe20000400000 */
[----:B------:R-:W-:Y:S01]  /*0760*/  FMUL R22, R24, 1.4426950216293334961 ;  /* 0x3fb8aa3b18167820 */ /* 0x000fe20000400000 */
[----:B------:R-:W-:Y:S01]  /*0770*/  FADD R24, R13, -R4 ;  /* 0x800000040d187221 */ /* 0x000fe20000000000 */
[----:B------:R-:W-:Y:S01]  /*0780*/  FADD R13, RZ, -R9 ;  /* 0x80000009ff0d7221 */ /* 0x000fe20000000000 */
[----:B------:R-:W-:Y:S01]  /*0790*/  FSETP.GEU.AND P3, PT, R14, -126, PT ;  /* 0xc2fc00000e00780b */ /* 0x000fe20003f6e000 */
[-CC-:B------:R-:W-:Y:S01]  /*07a0*/  FFMA R10, R10, R26.reuse, R15.reuse ;  /* 0x0000001a0a0a7223 */ /* 0x180fe2000000000f */
[----:B------:R-:W-:Y:S01]  /*07b0*/  FMUL R24, R24, R11 ;  /* 0x0000000b18187220 */ /* 0x000fe20000400000 */
[----:B------:R-:W0:Y:S01]  /*07c0*/  MUFU.EX2 R0, R0 ;  /* 0x0000000000007308 */ /* 0x000e220000000800 */
[----:B------:R-:W-:Y:S01]  /*07d0*/  FSETP.GEU.AND P0, PT, R23, -126, PT ;  /* 0xc2fc00001700780b */ /* 0x000fe20003f0e000 */
[----:B------:R-:W-:Y:S01]  /*07e0*/  FMUL R13, R13, 1.4426950216293334961 ;  /* 0x3fb8aa3b0d0d7820 */ /* 0x000fe20000400000 */
[----:B------:R-:W-:Y:S01]  /*07f0*/  FFMA R11, R24, R26, R15 ;  /* 0x0000001a180b7223 */ /* 0x000fe2000000000f */
[----:B------:R-:W-:Y:S01]  /*0800*/  FSETP.GEU.AND P6, PT, R22, -126, PT ;  /* 0xc2fc00001600780b */ /* 0x000fe20003fce000 */
[----:B------:R-:W-:Y:S01]  /*0810*/  FADD R25, RZ, -R10 ;  /* 0x8000000aff197221 */ /* 0x000fe20000000000 */
[----:B------:R-:W-:Y:S01]  /*0820*/  @!P1 FMUL R12, R12, 0.5 ;  /* 0x3f0000000c0c9820 */ /* 0x000fe20000400000 */
[----:B------:R-:W-:Y:S01]  /*0830*/  FSETP.GEU.AND P5, PT, R13, -126, PT ;  /* 0xc2fc00000d00780b */ /* 0x000fe20003fae000 */
[----:B------:R-:W-:Y:S01]  /*0840*/  FADD R15, RZ, -R11 ;  /* 0x8000000bff0f7221 */ /* 0x000fe20000000000 */
[----:B------:R-:W-:Y:S01]  /*0850*/  FMUL R25, R25, 1.4426950216293334961 ;  /* 0x3fb8aa3b19197820 */ /* 0x000fe20000400000 */
[----:B------:R-:W-:-:S02]  /*0860*/  @!P3 FMUL R14, R14, 0.5 ;  /* 0x3f0000000e0eb820 */ /* 0x000fc40000400000 */
[----:B------:R-:W-:Y:S01]  /*0870*/  FMUL R24, R15, 1.4426950216293334961 ;  /* 0x3fb8aa3b0f187820 */ /* 0x000fe20000400000 */
[----:B------:R-:W1:Y:S01]  /*0880*/  MUFU.EX2 R12, R12 ;  /* 0x0000000c000c7308 */ /* 0x000e620000000800 */
[----:B------:R-:W-:Y:S01]  /*0890*/  @!P0 FMUL R23, R23, 0.5 ;  /* 0x3f00000017178820 */ /* 0x000fe20000400000 */
[----:B------:R-:W-:Y:S01]  /*08a0*/  FSETP.GEU.AND P4, PT, R25, -126, PT ;  /* 0xc2fc00001900780b */ /* 0x000fe20003f8e000 */
[----:B0-----:R-:W-:Y:S01]  /*08b0*/  @!P2 FMUL R0, R0, R0 ;  /* 0x000000000000a220 */ /* 0x001fe20000400000 */
[----:B------:R-:W-:Y:S01]  /*08c0*/  FSETP.GEU.AND P2, PT, R24, -126, PT ;  /* 0xc2fc00001800780b */ /* 0x000fe20003f4e000 */
[----:B------:R-:W-:Y:S02]  /*08d0*/  @!P6 FMUL R22, R22, 0.5 ;  /* 0x3f0000001616e820 */ /* 0x000fe40000400000 */
[----:B------:R-:W-:Y:S01]  /*08e0*/  @!P5 FMUL R13, R13, 0.5 ;  /* 0x3f0000000d0dd820 */ /* 0x000fe20000400000 */
[----:B------:R0:W2:Y:S01]  /*08f0*/  MUFU.EX2 R4, R23 ;  /* 0x0000001700047308 */ /* 0x0000a20000000800 */
[----:B------:R-:W-:-:S06]  /*0900*/  FADD R0, R0, 1 ;  /* 0x3f80000000007421 */ /* 0x000fcc0000000000 */
[----:B------:R-:W-:Y:S01]  /*0910*/  @!P4 FMUL R25, R25, 0.5 ;  /* 0x3f0000001919c820 */ /* 0x000fe20000400000 */
[----:B------:R-:W3:Y:S01]  /*0920*/  MUFU.EX2 R14, R14 ;  /* 0x0000000e000e7308 */ /* 0x000ee20000000800 */
[----:B-1----:R-:W-:Y:S01]  /*0930*/  @!P1 FMUL R12, R12, R12 ;  /* 0x0000000c0c0c9220 */ /* 0x002fe20000400000 */
[----:B------:R-:W-:Y:S01]  /*0940*/  @!P2 FMUL R24, R24, 0.5 ;  /* 0x3f0000001818a820 */ /* 0x000fe20000400000 */
[----:B------:R-:W-:Y:S02]  /*0950*/  FSETP.GT.AND P1, PT, R0, 8.50705917302346158658e+37, PT ;  /* 0x7e8000000000780b */ /* 0x000fe40003f24000 */
[----:B0-----:R-:W-:Y:S01]  /*0960*/  FADD R23, R12, 1 ;  /* 0x3f8000000c177421 */ /* 0x001fe20000000000 */
[----:B--2---:R-:W-:Y:S02]  /*0970*/  @!P0 FMUL R4, R4, R4 ;  /* 0x0000000404048220 */ /* 0x004fe40000400000 */
[----:B------:R-:W0:Y:S01]  /*0980*/  MUFU.EX2 R22, R22 ;  /* 0x0000001600167308 */ /* 0x000e220000000800 */
[----:B------:R-:W-:Y:S01]  /*0990*/  FSEL R29, R2, 1, P1 ;  /* 0x3f800000021d7808 */ /* 0x000fe20000800000 */
[----:B------:R-:W-:Y:S01]  /*09a0*/  FADD R26, R4, 1 ;  /* 0x3f800000041a7421 */ /* 0x000fe20000000000 */
[----:B------:R-:W-:Y:S01]  /*09b0*/  FSETP.GT.AND P0, PT, R23, 8.50705917302346158658e+37, PT ;  /* 0x7e8000001700780b */ /* 0x000fe20003f04000 */
[----:B---3--:R-:W-:-:S04]  /*09c0*/  @!P3 FMUL R14, R14, R14 ;  /* 0x0000000e0e0eb220 */ /* 0x008fc80000400000 */
[----:B------:R-:W1:Y:S01]  /*09d0*/  MUFU.EX2 R13, R13 ;  /* 0x0000000d000d7308 */ /* 0x000e620000000800 */
[----:B------:R-:W-:Y:S01]  /*09e0*/  @P1 FMUL R0, R0, 0.25 ;  /* 0x3e80000000001820 */ /* 0x000fe20000400000 */
[----:B------:R-:W-:Y:S01]  /*09f0*/  FSETP.GT.AND P3, PT, R26, 8.50705917302346158658e+37, PT ;  /* 0x7e8000001a00780b */ /* 0x000fe20003f64000 */
[----:B------:R-:W-:Y:S01]  /*0a00*/  FADD R4, R14, 1 ;  /* 0x3f8000000e047421 */ /* 0x000fe20000000000 */
[----:B0-----:R-:W-:-:S04]  /*0a10*/  @!P6 FMUL R22, R22, R22 ;  /* 0x000000161616e220 */ /* 0x001fc80000400000 */
[----:B------:R-:W0:Y:S01]  /*0a20*/  MUFU.EX2 R15, R25 ;  /* 0x00000019000f7308 */ /* 0x000e220000000800 */
[----:B------:R-:W-:Y:S01]  /*0a30*/  FSETP.GT.AND P6, PT, R4, 8.50705917302346158658e+37, PT ;  /* 0x7e8000000400780b */ /* 0x000fe20003fc4000 */
[----:B------:R-:W-:Y:S01]  /*0a40*/  @P0 FMUL R23, R23, 0.25 ;  /* 0x3e80000017170820 */ /* 0x000fe20000400000 */
[----:B------:R-:W-:Y:S01]  /*0a50*/  FADD R27, R22, 1 ;  /* 0x3f800000161b7421 */ /* 0x000fe20000000000 */
[----:B-1----:R-:W-:-:S04]  /*0a60*/  @!P5 FMUL R13, R13, R13 ;  /* 0x0000000d0d0dd220 */ /* 0x002fc80000400000 */
[----:B------:R-:W1:Y:S01]  /*0a70*/  MUFU.EX2 R12, R24 ;  /* 0x00000018000c7308 */ /* 0x000e620000000800 */
[----:B------:R-:W-:Y:S01]  /*0a80*/  FSETP.GT.AND P5, PT, R27, 8.50705917302346158658e+37, PT ;  /* 0x7e8000001b00780b */ /* 0x000fe20003fa4000 */
[----:B------:R-:W-:Y:S01]  /*0a90*/  @P3 FMUL R26, R26, 0.25 ;  /* 0x3e8000001a1a3820 */ /* 0x000fe20000400000 */
[----:B------:R-:W-:-:S03]  /*0aa0*/  FADD R14, R13, 1 ;  /* 0x3f8000000d0e7421 */ /* 0x000fc60000000000 */
[----:B------:R-:W-:Y:S01]  /*0ab0*/  @P6 FMUL R4, R4, 0.25 ;  /* 0x3e80000004046820 */ /* 0x000fe20000400000 */
[----:B0-----:R-:W-:Y:S01]  /*0ac0*/  @!P4 FMUL R15, R15, R15 ;  /* 0x0000000f0f0fc220 */ /* 0x001fe20000400000 */
[----:B------:R-:W-:Y:S01]  /*0ad0*/  FSETP.GT.AND P4, PT, R14, 8.50705917302346158658e+37, PT ;  /* 0x7e8000000e00780b */ /* 0x000fe20003f84000 */
[----:B------:R-:W0:Y:S02]  /*0ae0*/  MUFU.RCP R23, R23 ;  /* 0x0000001700177308 */ /* 0x000e240000001000 */
[----:B------:R-:W-:-:S03]  /*0af0*/  FADD R13, R15, 1 ;  /* 0x3f8000000f0d7421 */ /* 0x000fc60000000000 */
[----:B------:R-:W-:Y:S01]  /*0b00*/  @P5 FMUL R27, R27, 0.25 ;  /* 0x3e8000001b1b5820 */ /* 0x000fe20000400000 */
[----:B-1----:R-:W-:Y:S01]  /*0b10*/  @!P2 FMUL R12, R12, R12 ;  /* 0x0000000c0c0ca220 */ /* 0x002fe20000400000 */
[----:B------:R-:W-:Y:S01]  /*0b20*/  FSETP.GT.AND P2, PT, R13, 8.50705917302346158658e+37, PT ;  /* 0x7e8000000d00780b */ /* 0x000fe20003f44000 */
[----:B------:R-:W1:Y:S02]  /*0b30*/  MUFU.RCP R0, R0 ;  /* 0x0000000000007308 */ /* 0x000e640000001000 */
[----:B------:R-:W-:Y:S01]  /*0b40*/  FADD R25, R12, 1 ;  /* 0x3f8000000c197421 */ /* 0x000fe20000000000 */
[----:B------:R-:W-:Y:S01]  /*0b50*/  FSEL R12, R2, 1, P0 ;  /* 0x3f800000020c7808 */ /* 0x000fe20000000000 */
[----:B------:R-:W-:-:S03]  /*0b60*/  @P4 FMUL R14, R14, 0.25 ;  /* 0x3e8000000e0e4820 */ /* 0x000fc60000400000 */
[----:B------:R-:W-:Y:S01]  /*0b70*/  FSETP.GT.AND P1, PT, R25, 8.50705917302346158658e+37, PT ;  /* 0x7e8000001900780b */ /* 0x000fe20003f24000 */
[----:B------:R-:W2:Y:S01]  /*0b80*/  MUFU.RCP R4, R4 ;  /* 0x0000000400047308 */ /* 0x000ea20000001000 */
[----:B0-----:R-:W-:-:S03]  /*0b90*/  FMUL R23, R23, R12 ;  /* 0x0000000c17177220 */ /* 0x001fc60000400000 */
[----:B------:R-:W-:Y:S01]  /*0ba0*/  @P2 FMUL R13, R13, 0.25 ;  /* 0x3e8000000d0d2820 */ /* 0x000fe20000400000 */
[----:B------:R-:W-:Y:S01]  /*0bb0*/  FMUL R6, R6, R23 ;  /* 0x0000001706067220 */ /* 0x000fe20000400000 */
[----:B-1----:R-:W-:Y:S02]  /*0bc0*/  FMUL R22, R0, R29 ;  /* 0x0000001d00167220 */ /* 0x002fe40000400000 */
[----:B------:R0:W1:Y:S01]  /*0bd0*/  MUFU.RCP R15, R27 ;  /* 0x0000001b000f7308 */ /* 0x0000620000001000 */
[C---:B------:R-:W-:Y:S02]  /*0be0*/  FSEL R0, R2.reuse, 1, P5 ;  /* 0x3f80000002007808 */ /* 0x040fe40002800000 */
[----:B------:R-:W-:Y:S01]  /*0bf0*/  FSEL R29, R2, 1, P3 ;  /* 0x3f800000021d7808 */ /* 0x000fe20001800000 */
[----:B------:R-:W-:Y:S01]  /*0c00*/  @P1 FMUL R25, R25, 0.25 ;  /* 0x3e80000019191820 */ /* 0x000fe20000400000 */
[----:B------:R-:W-:-:S03]  /*0c10*/  FMUL R5, R5, R22 ;  /* 0x0000001605057220 */ /* 0x000fc60000400000 */
[----:B------:R-:W3:Y:S01]  /*0c20*/  MUFU.RCP R14, R14 ;  /* 0x0000000e000e7308 */ /* 0x000ee20000001000 */
[----:B0-----:R-:W-:-:S05]  /*0c30*/  FSEL R27, R2, 1, P6 ;  /* 0x3f800000021b7808 */ /* 0x001fca0003000000 */
[----:B--2---:R-:W-:Y:S01]  /*0c40*/  FMUL R4, R4, R27 ;  /* 0x0000001b04047220 */ /* 0x004fe20000400000 */
[----:B------:R-:W-:Y:S01]  /*0c50*/  FSEL R27, R2, 1, P4 ;  /* 0x3f800000021b7808 */ /* 0x000fe20002000000 */
[----:B------:R0:W2:Y:S01]  /*0c60*/  MUFU.RCP R24, R26 ;  /* 0x0000001a00187308 */ /* 0x0000a20000001000 */
[----:B-1----:R-:W-:Y:S01]  /*0c70*/  FMUL R15, R15, R0 ;  /* 0x000000000f0f7220 */ /* 0x002fe20000400000 */
[----:B------:R-:W-:Y:S01]  /*0c80*/  SHF.L.U32 R0, R17, 0x3, RZ ;  /* 0x0000000311007819 */ /* 0x000fe200000006ff */
[----:B------:R-:W-:Y:S01]  /*0c90*/  FMUL R4, R3, R4 ;  /* 0x0000000403047220 */ /* 0x000fe20000400000 */
[----:B------:R-:W-:Y:S01]  /*0ca0*/  SHF.R.S32.HI R3, RZ, 0x1c, R18 ;  /* 0x0000001cff037819 */ /* 0x000fe20000011412 */
[----:B------:R-:W-:Y:S01]  /*0cb0*/  FMUL R8, R8, R15 ;  /* 0x0000000f08087220 */ /* 0x000fe20000400000 */
[----:B------:R-:W-:Y:S01]  /*0cc0*/  LOP3.LUT R22, R0, 0x3f0, RZ, 0xc0, !PT ;  /* 0x000003f000167812 */ /* 0x000fe200078ec0ff */
[----:B---3--:R-:W-:Y:S01]  /*0cd0*/  FMUL R14, R14, R27 ;  /* 0x0000001b0e0e7220 */ /* 0x008fe20000400000 */
[----:B------:R-:W1:Y:S01]  /*0ce0*/  MUFU.RCP R13, R13 ;  /* 0x0000000d000d7308 */ /* 0x000e620000001000 */
[C---:B0-----:R-:W-:Y:S01]  /*0cf0*/  FSEL R26, R2.reuse, 1, P2 ;  /* 0x3f800000021a7808 */ /* 0x041fe20001000000 */
[----:B------:R-:W0:Y:S01]  /*0d00*/  LDC.64 R18, c[0x0][0x238] ;  /* 0x00008e00ff127b82 */ /* 0x000e220000000a00 */
[----:B------:R-:W-:Y:S01]  /*0d10*/  FSEL R27, R2, 1, P1 ;  /* 0x3f800000021b7808 */ /* 0x000fe20000800000 */
[----:B------:R-:W-:Y:S01]  /*0d20*/  FMUL R9, R9, R14 ;  /* 0x0000000e09097220 */ /* 0x000fe20000400000 */
[----:B------:R-:W-:Y:S01]  /*0d30*/  LOP3.LUT R2, R0, 0x3f8, RZ, 0xc0, !PT ;  /* 0x000003f800027812 */ /* 0x000fe200078ec0ff */
[----:B--2---:R-:W-:-:S02]  /*0d40*/  FMUL R24, R24, R29 ;  /* 0x0000001d18187220 */ /* 0x004fc40000400000 */
[----:B------:R2:W3:Y:S01]  /*0d50*/  MUFU.RCP R12, R25 ;  /* 0x00000019000c7308 */ /* 0x0004e20000001000 */
[----:B------:R-:W-:Y:S01]  /*0d60*/  IADD3 R22, R22, UR4, RZ ;  /* 0x0000000416167c10 */ /* 0x000fe2000fffe0ff */
[----:B------:R-:W-:Y:S01]  /*0d70*/  FMUL R7, R7, R24 ;  /* 0x0000001807077220 */ /* 0x000fe20000400000 */
[----:B------:R-:W-:Y:S01]  /*0d80*/  SGXT R3, R3, 0x1 ;  /* 0x000000010303781a */ /* 0x000fe20000000200 */
[----:B-1----:R-:W-:-:S03]  /*0d90*/  FMUL R13, R13, R26 ;  /* 0x0000001a0d0d7220 */ /* 0x002fc60000400000 */
[----:B------:R-:W-:Y:S02]  /*0da0*/  LEA.HI R3, R3, R16, RZ, 0x8 ;  /* 0x0000001003037211 */ /* 0x000fe400078f40ff */
[----:B--2---:R-:W-:Y:S01]  /*0db0*/  LEA R25, R2, UR4, 0x1 ;  /* 0x0000000402197c11 */ /* 0x004fe2000f8e08ff */
[----:B------:R-:W-:-:S03]  /*0dc0*/  FMUL R10, R10, R13 ;  /* 0x0000000d0a0a7220 */ /* 0x000fc60000400000 */
[----:B------:R-:W-:Y:S01]  /*0dd0*/  LEA R2, R2, R25, 0x2 ;  /* 0x0000001902027211 */ /* 0x000fe200078e10ff */
[----:B---3--:R-:W-:-:S04]  /*0de0*/  FMUL R12, R12, R27 ;  /* 0x0000001b0c0c7220 */ /* 0x008fc80000400000 */
[----:B------:R-:W-:Y:S01]  /*0df0*/  FMUL R11, R11, R12 ;  /* 0x0000000c0b0b7220 */ /* 0x000fe20000400000 */
[----:B------:R1:W-:Y:S01]  /*0e00*/  STS.128 [R2], R4 ;  /* 0x0000000402007388 */ /* 0x0003e20000000c00 */
[----:B------:R-:W-:Y:S02]  /*0e10*/  LEA R12, R21, R22, 0x2 ;  /* 0x00000016150c7211 */ /* 0x000fe400078e10ff */
[----:B------:R-:W-:Y:S01]  /*0e20*/  SHF.R.U32.HI R22, RZ, 0x1, R17 ;  /* 0x00000001ff167819 */ /* 0x000fe20000011611 */
[----:B------:R2:W-:Y:S01]  /*0e30*/  STS.128 [R2+0x10], R8 ;  /* 0x0000100802007388 */ /* 0x0005e20000000c00 */
[C---:B------:R-:W-:Y:S02]  /*0e40*/  SHF.L.U32 R17, R3.reuse, 0x7, RZ ;  /* 0x0000000703117819 */ /* 0x040fe400000006ff */
[----:B------:R-:W-:Y:S01]  /*0e50*/  LOP3.LUT R3, R3, 0xffffff00, RZ, 0xc0, !PT ;  /* 0xffffff0003037812 */ /* 0x000fe200078ec0ff */
[----:B------:R-:W-:Y:S01]  /*0e60*/  BAR.SYNC.DEFER_BLOCKING 0x0 ;  /* 0x0000000000007b1d */ /* 0x000fe20000010000 */
[----:B------:R-:W-:-:S04]  /*0e70*/  LOP3.LUT R17, R17, 0xffff8000, RZ, 0xc0, !PT ;  /* 0xffff800011117812 */ /* 0x000fc800078ec0ff */
[----:B------:R-:W-:Y:S02]  /*0e80*/  IADD3 R17, R17, R16, -R3 ;  /* 0x0000001011117210 */ /* 0x000fe40007ffe803 */
[----:B-1----:R-:W-:-:S04]  /*0e90*/  SGXT.U32 R5, R22, 0x6 ;  /* 0x000000061605781a */ /* 0x002fc80000000000 */
[----:B------:R-:W-:Y:S02]  /*0ea0*/  LOP3.LUT R5, R5, R20, RZ, 0xfc, !PT ;  /* 0x0000001405057212 */ /* 0x000fe400078efcff */
[----:B--2---:R-:W-:Y:S02]  /*0eb0*/  LOP3.LUT R2, R0, 0x400, RZ, 0xfc, !PT ;  /* 0x0000040000027812 */ /* 0x004fe400078efcff */
[C---:B------:R-:W-:Y:S02]  /*0ec0*/  LOP3.LUT R0, R5.reuse, 0x40, RZ, 0xfc, !PT ;  /* 0x0000004005007812 */ /* 0x040fe400078efcff */
[C---:B------:R-:W-:Y:S02]  /*0ed0*/  ISETP.GE.AND P0, PT, R5.reuse, 0x80, PT ;  /* 0x000000800500780c */ /* 0x040fe40003f06270 */
[----:B------:R-:W-:Y:S02]  /*0ee0*/  ISETP.GE.AND P1, PT, R0, 0x80, PT ;  /* 0x000000800000780c */ /* 0x000fe40003f26270 */
[----:B------:R-:W-:Y:S01]  /*0ef0*/  LOP3.LUT R2, R2, 0x7f0, RZ, 0xc0, !PT ;  /* 0x000007f002027812 */ /* 0x000fe200078ec0ff */
[----:B------:R-:W1:Y:S01]  /*0f00*/  LDS.128 R12, [R12] ;  /* 0x000000000c0c7984 */ /* 0x000e620000000c00 */
[----:B------:R-:W-:-:S02]  /*0f10*/  LEA R3, R5, R17, 0x8 ;  /* 0x0000001105037211 */ /* 0x000fc400078e40ff */
[----:B------:R-:W-:-:S03]  /*0f20*/  IADD3 R4, R2, UR4, RZ ;  /* 0x0000000402047c10 */ /* 0x000fc6000fffe0ff */
[----:B0-----:R-:W-:Y:S01]  /*0f30*/  IMAD.WIDE R2, R3, 0x4, R18 ;  /* 0x0000000403027825 */ /* 0x001fe200078e0212 */
[----:B------:R-:W-:-:S04]  /*0f40*/  LEA R4, R21, R4, 0x2 ;  /* 0x0000000415047211 */ /* 0x000fc800078e10ff */
[----:B-1----:R0:W-:Y:S02]  /*0f50*/  @!P0 STG.E.128 desc[UR6][R2.64], R12 ;  /* 0x0000000c02008986 */ /* 0x0021e4000c101d06 */
[----:B0-----:R-:W-:Y:S05]  /*0f60*/  @P1 EXIT ;  /* 0x000000000000194d */ /* 0x001fea0003800000 */
[----:B------:R-:W0:Y:S01]  /*0f70*/  LDS.128 R4, [R4+0x800] ;  /* 0x0008000004047984 */ /* 0x000e220000000c00 */
[----:B------:R-:W-:-:S05]  /*0f80*/  LEA R17, R0, R17, 0x8 ;  /* 0x0000001100117211 */ /* 0x000fca00078e40ff */
[----:B------:R-:W-:-:S05]  /*0f90*/  IMAD.WIDE R18, R17, 0x4, R18 ;  /* 0x0000000411127825 */ /* 0x000fca00078e0212 */
[----:B0-----:R-:W-:Y:S01]  /*0fa0*/  STG.E.128 desc[UR6][R18.64], R4 ;  /* 0x0000000412007986 */ /* 0x001fe2000c101d06 */
[----:B------:R-:W-:Y:S05]  /*0fb0*/  EXIT ;  /* 0x000000000000794d */ /* 0x000fea0003800000 */
.L_x_0:
[----:B------:R-:W-:-:S00]  /*0fc0*/  BRA `(.L_x_0) ;  /* 0xfffffffc00fc7947 */ /* 0x000fc0000383ffff */
[----:B------:R-:W-:-:S00]  /*0fd0*/  NOP ;  /* 0x0000000000007918 */ /* 0x000fc00000000000 */
        /* <DEDUP_REMOVED lines=10> */
.L_x_1:


//--------------------- .nv.global.init           --------------------------
	.section	.nv.global.init,"aw",@progbits
.nv.global.init:
	.type		_$_str,@object
	.size		_$_str,(_$_str_$_2 - _$_str)
_$_str:
        /*0000*/ 	.byte	0x5f, 0x5f, 0x43, 0x55, 0x44, 0x41, 0x5f, 0x46, 0x54, 0x5a, 0x00
	.type		_$_str_$_2,@object
	.size		_$_str_$_2,(.L_1 - _$_str_$_2)
_$_str_$_2:
        /*000b*/ 	.byte	0x5f, 0x5f, 0x43, 0x55, 0x44, 0x41, 0x5f, 0x50, 0x52, 0x45, 0x43, 0x5f, 0x53, 0x51, 0x52, 0x54
        /*001b*/ 	.byte	0x00
.L_1:


//--------------------- .nv.shared.triton_poi_fused__native_batch_norm_legit_no_training_silu_17 --------------------------
	.section	.nv.shared.triton_poi_fused__native_batch_norm_legit_no_training_silu_17,"aw",@nobits
	.sectionflags	@""
	.align	16
	.zero		1024


//--------------------- .nv.constant0.triton_poi_fused__native_batch_norm_legit_no_training_silu_17 --------------------------
	.section	.nv.constant0.triton_poi_fused__native_batch_norm_legit_no_training_silu_17,"a",@progbits
	.sectionflags	@""
	.align	4
.nv.constant0.triton_poi_fused__native_batch_norm_legit_no_training_silu_17:
	.zero		584
